	.headerflags	@"EF_CUDA_TEXMODE_UNIFIED EF_CUDA_64BIT_ADDRESS EF_CUDA_ACCELERATORS EF_CUDA_SM90 EF_CUDA_VIRTUAL_SM(EF_CUDA_SM90)"
	.elftype	@"ET_EXEC"


//--------------------- .nv.info                  --------------------------
	.section	.nv.info,"",@"SHT_CUDA_INFO"
	.align	4


	//----- nvinfo : EIATTR_REGCOUNT
	.align		4
        /*0000*/ 	.byte	0x04, 0x2f
        /*0002*/ 	.short	(.L_1 - .L_0)
	.align		4
.L_0:
        /*0004*/ 	.word	index@(triton_poi_fused_constant_pad_nd_4)
        /*0008*/ 	.word	0x0000000c


	//----- nvinfo : EIATTR_MIN_STACK_SIZE
	.align		4
.L_1:
        /*000c*/ 	.byte	0x04, 0x12
        /*000e*/ 	.short	(.L_3 - .L_2)
	.align		4
.L_2:
        /*0010*/ 	.word	index@(triton_poi_fused_constant_pad_nd_4)
        /*0014*/ 	.word	0x00000000


	//----- nvinfo : EIATTR_FRAME_SIZE
	.align		4
.L_3:
        /*0018*/ 	.byte	0x04, 0x11
        /*001a*/ 	.short	(.L_5 - .L_4)
	.align		4
.L_4:
        /*001c*/ 	.word	index@(triton_poi_fused_constant_pad_nd_4)
        /*0020*/ 	.word	0x00000000


	//----- nvinfo : EIATTR_MIN_STACK_SIZE
	.align		4
.L_5:
        /*0024*/ 	.byte	0x04, 0x12
        /*0026*/ 	.short	(.L_7 - .L_6)
	.align		4
.L_6:
        /*0028*/ 	.word	index@(triton_poi_fused_constant_pad_nd_4)
        /*002c*/ 	.word	0x00000000
.L_7:


//--------------------- .nv.info.triton_poi_fused_constant_pad_nd_4 --------------------------
	.section	.nv.info.triton_poi_fused_constant_pad_nd_4,"",@"SHT_CUDA_INFO"
	.sectionflags	@""
	.align	4


	//----- nvinfo : EIATTR_CUDA_API_VERSION
	.align		4
        /*0000*/ 	.byte	0x04, 0x37
        /*0002*/ 	.short	(.L_9 - .L_8)
.L_8:
        /*0004*/ 	.word	0x0000007c


	//----- nvinfo : EIATTR_KPARAM_INFO
	.align		4
.L_9:
        /*0008*/ 	.byte	0x04, 0x17
        /*000a*/ 	.short	(.L_11 - .L_10)
.L_10:
        /*000c*/ 	.word	0x00000000
        /*0010*/ 	.short	0x0002
        /*0012*/ 	.short	0x0010
        /*0014*/ 	.byte	0x00, 0xf0, 0x11, 0x00


	//----- nvinfo : EIATTR_KPARAM_INFO
	.align		4
.L_11:
        /*0018*/ 	.byte	0x04, 0x17
        /*001a*/ 	.short	(.L_13 - .L_12)
.L_12:
        /*001c*/ 	.word	0x00000000
        /*0020*/ 	.short	0x0001
        /*0022*/ 	.short	0x0008
        /*0024*/ 	.byte	0x00, 0xf4, 0x21, 0x00


	//----- nvinfo : EIATTR_KPARAM_INFO
	.align		4
.L_13:
        /*0028*/ 	.byte	0x04, 0x17
        /*002a*/ 	.short	(.L_15 - .L_14)
.L_14:
        /*002c*/ 	.word	0x00000000
        /*0030*/ 	.short	0x0000
        /*0032*/ 	.short	0x0000
        /*0034*/ 	.byte	0x00, 0xf4, 0x21, 0x00


	//----- nvinfo : EIATTR_SPARSE_MMA_MASK
	.align		4
.L_15:
        /*0038*/ 	.byte	0x03, 0x50
        /*003a*/ 	.short	0x0000


	//----- nvinfo : EIATTR_MAXREG_COUNT
	.align		4
        /*003c*/ 	.byte	0x03, 0x1b
        /*003e*/ 	.short	0x00ff


	//----- nvinfo : EIATTR_EXIT_INSTR_OFFSETS
	.align		4
        /*0040*/ 	.byte	0x04, 0x1c
        /*0042*/ 	.short	(.L_17 - .L_16)


	//   ....[0]....
.L_16:
        /*0044*/ 	.word	0x00000270


	//   ....[1]....
        /*0048*/ 	.word	0x00000290


	//----- nvinfo : EIATTR_REQNTID
	.align		4
.L_17:
        /*004c*/ 	.byte	0x04, 0x10
        /*004e*/ 	.short	(.L_19 - .L_18)
.L_18:
        /*0050*/ 	.word	0x00000080
        /*0054*/ 	.word	0x00000001
        /*0058*/ 	.word	0x00000001


	//----- nvinfo : EIATTR_CRS_STACK_SIZE
	.align		4
.L_19:
        /*005c*/ 	.byte	0x04, 0x1e
        /*005e*/ 	.short	(.L_21 - .L_20)
.L_20:
        /*0060*/ 	.word	0x00000000


	//----- nvinfo : EIATTR_CBANK_PARAM_SIZE
	.align		4
.L_21:
        /*0064*/ 	.byte	0x03, 0x19
        /*0066*/ 	.short	0x0014


	//----- nvinfo : EIATTR_PARAM_CBANK
	.align		4
        /*0068*/ 	.byte	0x04, 0x0a
        /*006a*/ 	.short	(.L_23 - .L_22)
	.align		4
.L_22:
        /*006c*/ 	.word	index@(.nv.constant0.triton_poi_fused_constant_pad_nd_4)
        /*0070*/ 	.short	0x0210
        /*0072*/ 	.short	0x0014


	//----- nvinfo : EIATTR_SW_WAR
	.align		4
.L_23:
        /*0074*/ 	.byte	0x04, 0x36
        /*0076*/ 	.short	(.L_25 - .L_24)
.L_24:
        /*0078*/ 	.word	0x00000008
.L_25:


//--------------------- .nv.callgraph             --------------------------
	.section	.nv.callgraph,"",@"SHT_CUDA_CALLGRAPH"
	.align	4
	.sectionentsize	8
	.align		4
        /*0000*/ 	.word	0x00000000
	.align		4
        /*0004*/ 	.word	0xffffffff
	.align		4
        /*0008*/ 	.word	0x00000000
	.align		4
        /*000c*/ 	.word	0xfffffffe
	.align		4
        /*0010*/ 	.word	0x00000000
	.align		4
        /*0014*/ 	.word	0xfffffffd
	.align		4
        /*0018*/ 	.word	0x00000000
	.align		4
        /*001c*/ 	.word	0xfffffffc


//--------------------- .text.triton_poi_fused_constant_pad_nd_4 --------------------------
	.section	.text.triton_poi_fused_constant_pad_nd_4,"ax",@progbits
	.align	128
        .global         triton_poi_fused_constant_pad_nd_4
        .type           triton_poi_fused_constant_pad_nd_4,@function
        .size           triton_poi_fused_constant_pad_nd_4,(.L_x_3 - triton_poi_fused_constant_pad_nd_4)
        .other          triton_poi_fused_constant_pad_nd_4,@"STO_CUDA_ENTRY STV_DEFAULT"
triton_poi_fused_constant_pad_nd_4:
.text.triton_poi_fused_constant_pad_nd_4:
[----:B------:R-:W0:Y:S02]  /*0000*/  LDC R1, c[0x0][0x28] ;  /* 0x00000a00ff017b82 */ /* 0x000e240000000800 */
[----:B------:R-:W1:Y:S01]  /*0010*/  S2R R0, SR_TID.X ;  /* 0x0000000000007919 */ /* 0x000e620000002100 */
[----:B------:R-:W-:Y:S01]  /*0020*/  ULDC.64 UR4, c[0x0][0x210] ;  /* 0x0000840000047ab9 */ /* 0x000fe20000000a00 */
[----:B------:R-:W-:Y:S01]  /*0030*/  BSSY B0, `(.L_x_0) ;  /* 0x0000022000007945 */ /* 0x000fe20003800000 */
[----:B------:R-:W2:Y:S01]  /*0040*/  S2R R7, SR_CTAID.X ;  /* 0x0000000000077919 */ /* 0x000ea20000002500 */
[----:B-1----:R-:W-:-:S05]  /*0050*/  LOP3.LUT R0, R0, 0x7f, RZ, 0xc0, !PT ;  /* 0x0000007f00007812 */ /* 0x002fca00078ec0ff */
[----:B--2---:R-:W-:-:S04]  /*0060*/  IMAD R7, R7, 0x80, R0 ;  /* 0x0000008007077824 */ /* 0x004fc800078e0200 */
[----:B------:R-:W-:-:S04]  /*0070*/  IMAD.HI R0, R7, 0x2aaaaaab, RZ ;  /* 0x2aaaaaab07007827 */ /* 0x000fc800078e02ff */
[----:B------:R-:W-:Y:S01]  /*0080*/  IMAD.HI R2, R7, 0x38e38e39, RZ ;  /* 0x38e38e3907027827 */ /* 0x000fe200078e02ff */
[----:B------:R-:W-:-:S05]  /*0090*/  LEA.HI R0, R0, R0, RZ, 0x1 ;  /* 0x0000000000007211 */ /* 0x000fca00078f08ff */
[----:B------:R-:W-:-:S04]  /*00a0*/  IMAD.HI R3, R0, 0x2aaaaaab, RZ ;  /* 0x2aaaaaab00037827 */ /* 0x000fc800078e02ff */
[----:B------:R-:W-:Y:S01]  /*00b0*/  IMAD R4, R0, -0x6, R7 ;  /* 0xfffffffa00047824 */ /* 0x000fe200078e0207 */
[----:B------:R-:W-:Y:S02]  /*00c0*/  LEA.HI R5, R3, R3, RZ, 0x1 ;  /* 0x0000000303057211 */ /* 0x000fe400078f08ff */
[----:B------:R-:W-:Y:S01]  /*00d0*/  SHF.R.U32.HI R3, RZ, 0x1f, R2 ;  /* 0x0000001fff037819 */ /* 0x000fe20000011602 */
[----:B------:R-:W-:Y:S01]  /*00e0*/  VIADD R9, R4, 0xffffffff ;  /* 0xffffffff04097836 */ /* 0x000fe20000000000 */
[----:B------:R-:W-:Y:S01]  /*00f0*/  SHF.R.S32.HI R8, RZ, 0x1f, R4 ;  /* 0x0000001fff087819 */ /* 0x000fe20000011404 */
[----:B------:R-:W-:Y:S01]  /*0100*/  IMAD R5, R5, -0x6, R0 ;  /* 0xfffffffa05057824 */ /* 0x000fe200078e0200 */
[----:B------:R-:W-:Y:S02]  /*0110*/  LEA.HI R0, R2, R3, RZ, 0x1d ;  /* 0x0000000302007211 */ /* 0x000fe400078fe8ff */
[----:B------:R-:W1:Y:S01]  /*0120*/  LDC.64 R2, c[0x0][0x218] ;  /* 0x00008600ff027b82 */ /* 0x000e620000000a00 */
[----:B------:R-:W-:-:S02]  /*0130*/  VIADD R6, R5, 0xffffffff ;  /* 0xffffffff05067836 */ /* 0x000fc40000000000 */
[----:B------:R-:W-:Y:S02]  /*0140*/  IMAD.SHL.U32 R0, R0, 0x10, RZ ;  /* 0x0000001000007824 */ /* 0x000fe400078e00ff */
[----:B------:R-:W-:Y:S01]  /*0150*/  IMAD.SHL.U32 R5, R5, 0x4, RZ ;  /* 0x0000000405057824 */ /* 0x000fe200078e00ff */
[----:B------:R-:W-:-:S04]  /*0160*/  LOP3.LUT R6, R6, R9, RZ, 0xfc, !PT ;  /* 0x0000000906067212 */ /* 0x000fc800078efcff */
[----:B------:R-:W-:Y:S02]  /*0170*/  ISETP.GE.U32.AND P0, PT, R6, 0x4, PT ;  /* 0x000000040600780c */ /* 0x000fe40003f06070 */
[--C-:B------:R-:W-:Y:S02]  /*0180*/  IADD3 R9, P1, P2, R5, R4, R0.reuse ;  /* 0x0000000405097210 */ /* 0x100fe40007a3e000 */
[----:B------:R-:W-:Y:S02]  /*0190*/  ISETP.LT.AND P0, PT, R7, 0x240, !P0 ;  /* 0x000002400700780c */ /* 0x000fe40004701270 */
[----:B------:R-:W-:Y:S02]  /*01a0*/  SHF.R.S32.HI R0, RZ, 0x1f, R0 ;  /* 0x0000001fff007819 */ /* 0x000fe40000011400 */
[----:B------:R-:W-:-:S04]  /*01b0*/  SHF.R.S32.HI R5, RZ, 0x1f, R5 ;  /* 0x0000001fff057819 */ /* 0x000fc80000011405 */
[----:B------:R-:W-:Y:S02]  /*01c0*/  IADD3.X R0, R5, R8, R0, P1, P2 ;  /* 0x0000000805007210 */ /* 0x000fe40000fe4400 */
[----:B------:R-:W-:Y:S01]  /*01d0*/  LEA R4, P2, R9, UR4, 0x2 ;  /* 0x0000000409047c11 */ /* 0x000fe2000f8410ff */
[C---:B-1----:R-:W-:Y:S01]  /*01e0*/  IMAD.WIDE R2, R7.reuse, 0x4, R2 ;  /* 0x0000000407027825 */ /* 0x042fe200078e0202 */
[----:B------:R-:W-:Y:S02]  /*01f0*/  ISETP.GE.AND P1, PT, R7, 0x240, PT ;  /* 0x000002400700780c */ /* 0x000fe40003f26270 */
[----:B------:R-:W-:Y:S01]  /*0200*/  LEA.HI.X R5, R9, UR5, R0, 0x2, P2 ;  /* 0x0000000509057c11 */ /* 0x000fe200090f1400 */
[----:B------:R-:W-:Y:S01]  /*0210*/  ULDC.64 UR4, c[0x0][0x208] ;  /* 0x0000820000047ab9 */ /* 0x000fe20000000a00 */
[----:B------:R-:W-:Y:S01]  /*0220*/  IMAD.MOV.U32 R0, RZ, RZ, RZ ;  /* 0x000000ffff007224 */ /* 0x000fe200078e00ff */
[----:B------:R-:W-:Y:S08]  /*0230*/  @!P0 BRA `(.L_x_1) ;  /* 0x0000000000048947 */ /* 0x000ff00003800000 */
[----:B------:R1:W5:Y:S02]  /*0240*/  LDG.E R0, desc[UR4][R4.64+-0x14] ;  /* 0xffffec0404007981 */ /* 0x000364000c1e1900 */
.L_x_1:
[----:B------:R-:W-:Y:S05]  /*0250*/  BSYNC B0 ;  /* 0x0000000000007941 */ /* 0x000fea0003800000 */
.L_x_0:
[----:B-1---5:R-:W-:Y:S01]  /*0260*/  SEL R5, R0, RZ, P0 ;  /* 0x000000ff00057207 */ /* 0x022fe20000000000 */
[----:B------:R-:W-:Y:S06]  /*0270*/  @P1 EXIT ;  /* 0x000000000000194d */ /* 0x000fec0003800000 */
[----:B------:R-:W-:Y:S01]  /*0280*/  STG.E desc[UR4][R2.64], R5 ;  /* 0x0000000502007986 */ /* 0x000fe2000c101904 */
[----:B------:R-:W-:Y:S05]  /*0290*/  EXIT ;  /* 0x000000000000794d */ /* 0x000fea0003800000 */
.L_x_2:
[----:B------:R-:W-:-:S00]  /*02a0*/  BRA `(.L_x_2) ;  /* 0xfffffffc00fc7947 */ /* 0x000fc0000383ffff */
[----:B------:R-:W-:-:S00]  /*02b0*/  NOP ;  /* 0x0000000000007918 */ /* 0x000fc00000000000 */
        /* <DEDUP_REMOVED lines=12> */
.L_x_3:


//--------------------- .nv.constant0.triton_poi_fused_constant_pad_nd_4 --------------------------
	.section	.nv.constant0.triton_poi_fused_constant_pad_nd_4,"a",@progbits
	.sectionflags	@""
	.align	4
.nv.constant0.triton_poi_fused_constant_pad_nd_4:
	.zero		548
